//
// Generated by NVIDIA NVVM Compiler
//
// Compiler Build ID: CL-36424714
// Cuda compilation tools, release 13.0, V13.0.88
// Based on NVVM 20.0.0
//

.version 9.0
.target sm_100
.address_size 64

	// .globl	_Z14vectorAdditionPiS_S_i

.visible .entry _Z14vectorAdditionPiS_S_i(
	.param .u64 .ptr .align 1 _Z14vectorAdditionPiS_S_i_param_0,
	.param .u64 .ptr .align 1 _Z14vectorAdditionPiS_S_i_param_1,
	.param .u64 .ptr .align 1 _Z14vectorAdditionPiS_S_i_param_2,
	.param .u32 _Z14vectorAdditionPiS_S_i_param_3
)
{
	.reg .pred 	%p<2>;
	.reg .b32 	%r<6>;
	.reg .b64 	%rd<11>;

	ld.param.u64 	%rd1, [_Z14vectorAdditionPiS_S_i_param_0];
	ld.param.u64 	%rd2, [_Z14vectorAdditionPiS_S_i_param_1];
	ld.param.u64 	%rd3, [_Z14vectorAdditionPiS_S_i_param_2];
	ld.param.u32 	%r2, [_Z14vectorAdditionPiS_S_i_param_3];
	mov.u32 	%r1, %tid.x;
	setp.ge.s32 	%p1, %r1, %r2;
	@%p1 bra 	$L__BB0_2;
	cvta.to.global.u64 	%rd4, %rd1;
	cvta.to.global.u64 	%rd5, %rd2;
	cvta.to.global.u64 	%rd6, %rd3;
	mul.wide.u32 	%rd7, %r1, 4;
	add.s64 	%rd8, %rd4, %rd7;
	ld.global.u32 	%r3, [%rd8];
	add.s64 	%rd9, %rd5, %rd7;
	ld.global.u32 	%r4, [%rd9];
	add.s32 	%r5, %r4, %r3;
	add.s64 	%rd10, %rd6, %rd7;
	st.global.u32 	[%rd10], %r5;
$L__BB0_2:
	ret;

}


// ===== COMPILED SASS (sm_100) =====

	.target	sm_100

	.elftype	@"ET_EXEC"


//--------------------- .note.nv.tkinfo           --------------------------
	.section	.note.nv.tkinfo,"",@"SHT_NOTE"
	.sectionflags	@"SHF_NOTE_NV_TKINFO"
	.tkinfo
        /*0018*/ 	.word	0x00000002
        /*0030*/ 	.string	""
        /*0030*/ 	.string	"ptxas"
        /*0030*/ 	.string	"Cuda compilation tools, release 13.0, V13.0.88"
        /*0030*/ 	.string	"Build cuda_13.0.r13.0/compiler.36424714_0"
        /*0030*/ 	.string	"-arch sm_100 -m 64 "



//--------------------- .note.nv.cuinfo           --------------------------
	.section	.note.nv.cuinfo,"",@"SHT_NOTE"
	.sectionflags	@"SHF_NOTE_NV_CUINFO"
        /*0018*/ 	.short	0x0002
        /*001a*/ 	.short	0x0064
        /*001c*/ 	.short	0x0082
	.zero		2


//--------------------- .nv.info                  --------------------------
	.section	.nv.info,"",@"SHT_CUDA_INFO"
	.align	4


	//----- nvinfo : EIATTR_REGCOUNT
	.align		4
        /*0000*/ 	.byte	0x04, 0x2f
        /*0002*/ 	.short	(.L_1 - .L_0)
	.align		4
.L_0:
        /*0004*/ 	.word	index@(_Z14vectorAdditionPiS_S_i)
        /*0008*/ 	.word	0x0000000c


	//----- nvinfo : EIATTR_FRAME_SIZE
	.align		4
.L_1:
        /*000c*/ 	.byte	0x04, 0x11
        /*000e*/ 	.short	(.L_3 - .L_2)
	.align		4
.L_2:
        /*0010*/ 	.word	index@(_Z14vectorAdditionPiS_S_i)
        /*0014*/ 	.word	0x00000000


	//----- nvinfo : EIATTR_MIN_STACK_SIZE
	.align		4
.L_3:
        /*0018*/ 	.byte	0x04, 0x12
        /*001a*/ 	.short	(.L_5 - .L_4)
	.align		4
.L_4:
        /*001c*/ 	.word	index@(_Z14vectorAdditionPiS_S_i)
        /*0020*/ 	.word	0x00000000
.L_5:


//--------------------- .nv.compat                --------------------------
	.section	.nv.compat,"",@"SHT_CUDA_COMPAT_INFO"
	.align	4
        /*0000*/ 	.byte	0x02, 0x09, 0x00, 0x00, 0x02, 0x02, 0x01, 0x00, 0x02, 0x05, 0x05, 0x00, 0x03, 0x07, 0x01, 0x01
        /*0010*/ 	.byte	0x02, 0x03, 0x00, 0x00, 0x02, 0x06, 0x01, 0x00, 0x04, 0x0b, 0x08, 0x00, 0x09, 0x00, 0x00, 0x00
        /*0020*/ 	.byte	0x00, 0x00, 0x00, 0x00


//--------------------- .nv.info._Z14vectorAdditionPiS_S_i --------------------------
	.section	.nv.info._Z14vectorAdditionPiS_S_i,"",@"SHT_CUDA_INFO"
	.sectionflags	@""
	.align	4


	//----- nvinfo : EIATTR_CUDA_API_VERSION
	.align		4
        /*0000*/ 	.byte	0x04, 0x37
        /*0002*/ 	.short	(.L_7 - .L_6)
.L_6:
        /*0004*/ 	.word	0x00000082


	//----- nvinfo : EIATTR_KPARAM_INFO
	.align		4
.L_7:
        /*0008*/ 	.byte	0x04, 0x17
        /*000a*/ 	.short	(.L_9 - .L_8)
.L_8:
        /*000c*/ 	.word	0x00000000
        /*0010*/ 	.short	0x0003
        /*0012*/ 	.short	0x0018
        /*0014*/ 	.byte	0x00, 0xf0, 0x11, 0x00


	//----- nvinfo : EIATTR_KPARAM_INFO
	.align		4
.L_9:
        /*0018*/ 	.byte	0x04, 0x17
        /*001a*/ 	.short	(.L_11 - .L_10)
.L_10:
        /*001c*/ 	.word	0x00000000
        /*0020*/ 	.short	0x0002
        /*0022*/ 	.short	0x0010
        /*0024*/ 	.byte	0x00, 0xf5, 0x21, 0x00


	//----- nvinfo : EIATTR_KPARAM_INFO
	.align		4
.L_11:
        /*0028*/ 	.byte	0x04, 0x17
        /*002a*/ 	.short	(.L_13 - .L_12)
.L_12:
        /*002c*/ 	.word	0x00000000
        /*0030*/ 	.short	0x0001
        /*0032*/ 	.short	0x0008
        /*0034*/ 	.byte	0x00, 0xf5, 0x21, 0x00


	//----- nvinfo : EIATTR_KPARAM_INFO
	.align		4
.L_13:
        /*0038*/ 	.byte	0x04, 0x17
        /*003a*/ 	.short	(.L_15 - .L_14)
.L_14:
        /*003c*/ 	.word	0x00000000
        /*0040*/ 	.short	0x0000
        /*0042*/ 	.short	0x0000
        /*0044*/ 	.byte	0x00, 0xf5, 0x21, 0x00


	//----- nvinfo : EIATTR_SPARSE_MMA_MASK
	.align		4
.L_15:
        /*0048*/ 	.byte	0x03, 0x50
        /*004a*/ 	.short	0x0000


	//----- nvinfo : EIATTR_MAXREG_COUNT
	.align		4
        /*004c*/ 	.byte	0x03, 0x1b
        /*004e*/ 	.short	0x00ff


	//----- nvinfo : EIATTR_MERCURY_ISA_VERSION
	.align		4
        /*0050*/ 	.byte	0x03, 0x5f
        /*0052*/ 	.short	0x0101


	//----- nvinfo : EIATTR_VRC_CTA_INIT_COUNT
	.align		4
        /*0054*/ 	.byte	0x02, 0x4a
	.zero		1
	.zero		1


	//----- nvinfo : EIATTR_EXIT_INSTR_OFFSETS
	.align		4
        /*0058*/ 	.byte	0x04, 0x1c
        /*005a*/ 	.short	(.L_17 - .L_16)


	//   ....[0]....
.L_16:
        /*005c*/ 	.word	0x00000040


	//   ....[1]....
        /*0060*/ 	.word	0x00000100


	//----- nvinfo : EIATTR_CBANK_PARAM_SIZE
	.align		4
.L_17:
        /*0064*/ 	.byte	0x03, 0x19
        /*0066*/ 	.short	0x001c


	//----- nvinfo : EIATTR_PARAM_CBANK
	.align		4
        /*0068*/ 	.byte	0x04, 0x0a
        /*006a*/ 	.short	(.L_19 - .L_18)
	.align		4
.L_18:
        /*006c*/ 	.word	index@(.nv.constant0._Z14vectorAdditionPiS_S_i)
        /*0070*/ 	.short	0x0380
        /*0072*/ 	.short	0x001c


	//----- nvinfo : EIATTR_SW_WAR
	.align		4
.L_19:
        /*0074*/ 	.byte	0x04, 0x36
        /*0076*/ 	.short	(.L_21 - .L_20)
.L_20:
        /*0078*/ 	.word	0x00000008
.L_21:


//--------------------- .nv.callgraph             --------------------------
	.section	.nv.callgraph,"",@"SHT_CUDA_CALLGRAPH"
	.align	4
	.sectionentsize	8
	.align		4
        /*0000*/ 	.word	0x00000000
	.align		4
        /*0004*/ 	.word	0xffffffff
	.align		4
        /*0008*/ 	.word	0x00000000
	.align		4
        /*000c*/ 	.word	0xfffffffe
	.align		4
        /*0010*/ 	.word	0x00000000
	.align		4
        /*0014*/ 	.word	0xfffffffd
	.align		4
        /*0018*/ 	.word	0x00000000
	.align		4
        /*001c*/ 	.word	0xfffffffc


//--------------------- .text._Z14vectorAdditionPiS_S_i --------------------------
	.section	.text._Z14vectorAdditionPiS_S_i,"ax",@progbits
	.align	128
        .global         _Z14vectorAdditionPiS_S_i
        .type           _Z14vectorAdditionPiS_S_i,@function
        .size           _Z14vectorAdditionPiS_S_i,(.L_x_1 - _Z14vectorAdditionPiS_S_i)
        .other          _Z14vectorAdditionPiS_S_i,@"STO_CUDA_ENTRY STV_DEFAULT"
_Z14vectorAdditionPiS_S_i:
.text._Z14vectorAdditionPiS_S_i:
[----:B------:R-:W-:Y:S01]  /*0000*/  LDC R1, c[0x0][0x37c] ;  /* 0x0000df00ff017b82 */ /* 0x000fe20000000800 */
[----:B------:R-:W0:Y:S01]  /*0010*/  S2R R9, SR_TID.X ;  /* 0x0000000000097919 */ /* 0x000e220000002100 */
[----:B------:R-:W0:Y:S02]  /*0020*/  LDCU UR4, c[0x0][0x398] ;  /* 0x00007300ff0477ac */ /* 0x000e240008000800 */
[----:B0-----:R-:W-:-:S13]  /*0030*/  ISETP.GE.AND P0, PT, R9, UR4, PT ;  /* 0x0000000409007c0c */ /* 0x001fda000bf06270 */
[----:B------:R-:W-:Y:S05]  /*0040*/  @P0 EXIT ;  /* 0x000000000000094d */ /* 0x000fea0003800000 */
[----:B------:R-:W0:Y:S01]  /*0050*/  LDC.64 R2, c[0x0][0x380] ;  /* 0x0000e000ff027b82 */ /* 0x000e220000000a00 */
[----:B------:R-:W1:Y:S07]  /*0060*/  LDCU.64 UR4, c[0x0][0x358] ;  /* 0x00006b00ff0477ac */ /* 0x000e6e0008000a00 */
[----:B------:R-:W2:Y:S08]  /*0070*/  LDC.64 R4, c[0x0][0x388] ;  /* 0x0000e200ff047b82 */ /* 0x000eb00000000a00 */
[----:B------:R-:W3:Y:S01]  /*0080*/  LDC.64 R6, c[0x0][0x390] ;  /* 0x0000e400ff067b82 */ /* 0x000ee20000000a00 */
[----:B0-----:R-:W-:-:S06]  /*0090*/  IMAD.WIDE.U32 R2, R9, 0x4, R2 ;  /* 0x0000000409027825 */ /* 0x001fcc00078e0002 */
[----:B-1----:R-:W4:Y:S01]  /*00a0*/  LDG.E R2, desc[UR4][R2.64] ;  /* 0x0000000402027981 */ /* 0x002f22000c1e1900 */
[----:B--2---:R-:W-:-:S06]  /*00b0*/  IMAD.WIDE.U32 R4, R9, 0x4, R4 ;  /* 0x0000000409047825 */ /* 0x004fcc00078e0004 */
[----:B------:R-:W4:Y:S01]  /*00c0*/  LDG.E R5, desc[UR4][R4.64] ;  /* 0x0000000404057981 */ /* 0x000f22000c1e1900 */
[----:B---3--:R-:W-:Y:S01]  /*00d0*/  IMAD.WIDE.U32 R6, R9, 0x4, R6 ;  /* 0x0000000409067825 */ /* 0x008fe200078e0006 */
[----:B----4-:R-:W-:-:S05]  /*00e0*/  IADD3 R9, PT, PT, R2, R5, RZ ;  /* 0x0000000502097210 */ /* 0x010fca0007ffe0ff */
[----:B------:R-:W-:Y:S01]  /*00f0*/  STG.E desc[UR4][R6.64], R9 ;  /* 0x0000000906007986 */ /* 0x000fe2000c101904 */
[----:B------:R-:W-:Y:S05]  /*0100*/  EXIT ;  /* 0x000000000000794d */ /* 0x000fea0003800000 */
.L_x_0:
[----:B------:R-:W-:-:S00]  /*0110*/  BRA `(.L_x_0) ;  /* 0xfffffffc00fc7947 */ /* 0x000fc0000383ffff */
[----:B------:R-:W-:-:S00]  /*0120*/  NOP ;  /* 0x0000000000007918 */ /* 0x000fc00000000000 */
        /* <DEDUP_REMOVED lines=13> */
.L_x_1:


//--------------------- .nv.shared.reserved.0     --------------------------
	.section	.nv.shared.reserved.0,"aw",@nobits
	.weak		__nv_reservedSMEM_offset_0_alias
	.size		__nv_reservedSMEM_offset_0_alias, 0, 64
	.other		__nv_reservedSMEM_offset_0_alias,@"STO_CUDA_RESERVED_SHARED STV_DEFAULT"
__nv_reservedSMEM_offset_0_alias:
	.zero		0
	.zero		64


//--------------------- .nv.constant0._Z14vectorAdditionPiS_S_i --------------------------
	.section	.nv.constant0._Z14vectorAdditionPiS_S_i,"a",@progbits
	.sectionflags	@""
	.align	4
.nv.constant0._Z14vectorAdditionPiS_S_i:
	.zero		924


//--------------------- SYMBOLS --------------------------

	.type		.nv.reservedSmem.offset0,@object
	.size		.nv.reservedSmem.offset0,0x4
